//
// Generated by NVIDIA NVVM Compiler
//
// Compiler Build ID: CL-36424714
// Cuda compilation tools, release 13.0, V13.0.88
// Based on NVVM 20.0.0
//

.version 9.0
.target sm_100
.address_size 64

	// .globl	_Z6kernelPKfPf
// _ZZ6kernelPKfPfE4temp has been demoted
.global .align 1 .b8 _ZN34_INTERNAL_f7569a35_4_k_cu_b764d1b24cuda3std3__45__cpo5beginE[1];
.global .align 1 .b8 _ZN34_INTERNAL_f7569a35_4_k_cu_b764d1b24cuda3std3__45__cpo3endE[1];
.global .align 1 .b8 _ZN34_INTERNAL_f7569a35_4_k_cu_b764d1b24cuda3std3__45__cpo6cbeginE[1];
.global .align 1 .b8 _ZN34_INTERNAL_f7569a35_4_k_cu_b764d1b24cuda3std3__45__cpo4cendE[1];
.global .align 1 .b8 _ZN34_INTERNAL_f7569a35_4_k_cu_b764d1b24cuda3std3__45__cpo6rbeginE[1];
.global .align 1 .b8 _ZN34_INTERNAL_f7569a35_4_k_cu_b764d1b24cuda3std3__45__cpo4rendE[1];
.global .align 1 .b8 _ZN34_INTERNAL_f7569a35_4_k_cu_b764d1b24cuda3std3__45__cpo7crbeginE[1];
.global .align 1 .b8 _ZN34_INTERNAL_f7569a35_4_k_cu_b764d1b24cuda3std3__45__cpo5crendE[1];
.global .align 1 .b8 _ZN34_INTERNAL_f7569a35_4_k_cu_b764d1b24cuda3std3__436_GLOBAL__N__f7569a35_4_k_cu_b764d1b26ignoreE[1];
.global .align 1 .b8 _ZN34_INTERNAL_f7569a35_4_k_cu_b764d1b24cuda3std3__419piecewise_constructE[1];
.global .align 1 .b8 _ZN34_INTERNAL_f7569a35_4_k_cu_b764d1b24cuda3std3__48in_placeE[1];
.global .align 1 .b8 _ZN34_INTERNAL_f7569a35_4_k_cu_b764d1b24cuda3std3__420unreachable_sentinelE[1];
.global .align 1 .b8 _ZN34_INTERNAL_f7569a35_4_k_cu_b764d1b24cuda3std3__47nulloptE[1];
.global .align 1 .b8 _ZN34_INTERNAL_f7569a35_4_k_cu_b764d1b24cuda3std3__48unexpectE[1];
.global .align 1 .b8 _ZN34_INTERNAL_f7569a35_4_k_cu_b764d1b24cuda3std6ranges3__45__cpo4swapE[1];
.global .align 1 .b8 _ZN34_INTERNAL_f7569a35_4_k_cu_b764d1b24cuda3std6ranges3__45__cpo9iter_moveE[1];
.global .align 1 .b8 _ZN34_INTERNAL_f7569a35_4_k_cu_b764d1b24cuda3std6ranges3__45__cpo5beginE[1];
.global .align 1 .b8 _ZN34_INTERNAL_f7569a35_4_k_cu_b764d1b24cuda3std6ranges3__45__cpo3endE[1];
.global .align 1 .b8 _ZN34_INTERNAL_f7569a35_4_k_cu_b764d1b24cuda3std6ranges3__45__cpo6cbeginE[1];
.global .align 1 .b8 _ZN34_INTERNAL_f7569a35_4_k_cu_b764d1b24cuda3std6ranges3__45__cpo4cendE[1];
.global .align 1 .b8 _ZN34_INTERNAL_f7569a35_4_k_cu_b764d1b24cuda3std6ranges3__45__cpo7advanceE[1];
.global .align 1 .b8 _ZN34_INTERNAL_f7569a35_4_k_cu_b764d1b24cuda3std6ranges3__45__cpo9iter_swapE[1];
.global .align 1 .b8 _ZN34_INTERNAL_f7569a35_4_k_cu_b764d1b24cuda3std6ranges3__45__cpo4nextE[1];
.global .align 1 .b8 _ZN34_INTERNAL_f7569a35_4_k_cu_b764d1b24cuda3std6ranges3__45__cpo4prevE[1];
.global .align 1 .b8 _ZN34_INTERNAL_f7569a35_4_k_cu_b764d1b24cuda3std6ranges3__45__cpo4dataE[1];
.global .align 1 .b8 _ZN34_INTERNAL_f7569a35_4_k_cu_b764d1b24cuda3std6ranges3__45__cpo5cdataE[1];
.global .align 1 .b8 _ZN34_INTERNAL_f7569a35_4_k_cu_b764d1b24cuda3std6ranges3__45__cpo4sizeE[1];
.global .align 1 .b8 _ZN34_INTERNAL_f7569a35_4_k_cu_b764d1b24cuda3std6ranges3__45__cpo5ssizeE[1];
.global .align 1 .b8 _ZN34_INTERNAL_f7569a35_4_k_cu_b764d1b24cuda3std6ranges3__45__cpo8distanceE[1];
.global .align 1 .b8 _ZN34_INTERNAL_f7569a35_4_k_cu_b764d1b26thrust24THRUST_300001_SM_1000_NS8cuda_cub3parE[1];
.global .align 1 .b8 _ZN34_INTERNAL_f7569a35_4_k_cu_b764d1b26thrust24THRUST_300001_SM_1000_NS8cuda_cub10par_nosyncE[1];
.global .align 1 .b8 _ZN34_INTERNAL_f7569a35_4_k_cu_b764d1b26thrust24THRUST_300001_SM_1000_NS6system6detail10sequential3seqE[1];
.global .align 1 .b8 _ZN34_INTERNAL_f7569a35_4_k_cu_b764d1b26thrust24THRUST_300001_SM_1000_NS12placeholders2_1E[1];
.global .align 1 .b8 _ZN34_INTERNAL_f7569a35_4_k_cu_b764d1b26thrust24THRUST_300001_SM_1000_NS12placeholders2_2E[1];
.global .align 1 .b8 _ZN34_INTERNAL_f7569a35_4_k_cu_b764d1b26thrust24THRUST_300001_SM_1000_NS12placeholders2_3E[1];
.global .align 1 .b8 _ZN34_INTERNAL_f7569a35_4_k_cu_b764d1b26thrust24THRUST_300001_SM_1000_NS12placeholders2_4E[1];
.global .align 1 .b8 _ZN34_INTERNAL_f7569a35_4_k_cu_b764d1b26thrust24THRUST_300001_SM_1000_NS12placeholders2_5E[1];
.global .align 1 .b8 _ZN34_INTERNAL_f7569a35_4_k_cu_b764d1b26thrust24THRUST_300001_SM_1000_NS12placeholders2_6E[1];
.global .align 1 .b8 _ZN34_INTERNAL_f7569a35_4_k_cu_b764d1b26thrust24THRUST_300001_SM_1000_NS12placeholders2_7E[1];
.global .align 1 .b8 _ZN34_INTERNAL_f7569a35_4_k_cu_b764d1b26thrust24THRUST_300001_SM_1000_NS12placeholders2_8E[1];
.global .align 1 .b8 _ZN34_INTERNAL_f7569a35_4_k_cu_b764d1b26thrust24THRUST_300001_SM_1000_NS12placeholders2_9E[1];
.global .align 1 .b8 _ZN34_INTERNAL_f7569a35_4_k_cu_b764d1b26thrust24THRUST_300001_SM_1000_NS12placeholders3_10E[1];
.global .align 1 .b8 _ZN34_INTERNAL_f7569a35_4_k_cu_b764d1b26thrust24THRUST_300001_SM_1000_NS3seqE[1];

.visible .entry _Z6kernelPKfPf(
	.param .u64 .ptr .align 1 _Z6kernelPKfPf_param_0,
	.param .u64 .ptr .align 1 _Z6kernelPKfPf_param_1
)
{
	.reg .pred 	%p<12>;
	.reg .b32 	%r<6>;
	.reg .b32 	%f<36>;
	.reg .b64 	%rd<9>;
	// demoted variable
	.shared .align 4 .b8 _ZZ6kernelPKfPfE4temp[8192];
	ld.param.u64 	%rd1, [_Z6kernelPKfPf_param_0];
	ld.param.u64 	%rd2, [_Z6kernelPKfPf_param_1];
	mov.u32 	%r1, %tid.x;
	setp.eq.s32 	%p1, %r1, 0;
	mov.f32 	%f35, 0f00000000;
	@%p1 bra 	$L__BB0_2;
	cvta.to.global.u64 	%rd3, %rd1;
	add.s32 	%r3, %r1, -1;
	mul.wide.u32 	%rd4, %r3, 4;
	add.s64 	%rd5, %rd3, %rd4;
	ld.global.f32 	%f35, [%rd5];
$L__BB0_2:
	setp.eq.s32 	%p2, %r1, 0;
	shl.b32 	%r4, %r1, 2;
	mov.u32 	%r5, _ZZ6kernelPKfPfE4temp;
	add.s32 	%r2, %r5, %r4;
	st.shared.f32 	[%r2], %f35;
	bar.sync 	0;
	ld.shared.f32 	%f3, [%r2];
	st.shared.f32 	[%r2+4096], %f3;
	@%p2 bra 	$L__BB0_4;
	ld.shared.f32 	%f14, [%r2+-4];
	add.f32 	%f15, %f14, %f3;
	st.shared.f32 	[%r2+4096], %f15;
$L__BB0_4:
	bar.sync 	0;
	ld.shared.f32 	%f4, [%r2+4096];
	st.shared.f32 	[%r2], %f4;
	setp.lt.u32 	%p3, %r1, 2;
	@%p3 bra 	$L__BB0_6;
	ld.shared.f32 	%f16, [%r2+4088];
	add.f32 	%f17, %f16, %f4;
	st.shared.f32 	[%r2], %f17;
$L__BB0_6:
	bar.sync 	0;
	ld.shared.f32 	%f5, [%r2];
	st.shared.f32 	[%r2+4096], %f5;
	setp.lt.u32 	%p4, %r1, 4;
	@%p4 bra 	$L__BB0_8;
	ld.shared.f32 	%f18, [%r2+-16];
	add.f32 	%f19, %f18, %f5;
	st.shared.f32 	[%r2+4096], %f19;
$L__BB0_8:
	bar.sync 	0;
	ld.shared.f32 	%f6, [%r2+4096];
	st.shared.f32 	[%r2], %f6;
	setp.lt.u32 	%p5, %r1, 8;
	@%p5 bra 	$L__BB0_10;
	ld.shared.f32 	%f20, [%r2+4064];
	add.f32 	%f21, %f20, %f6;
	st.shared.f32 	[%r2], %f21;
$L__BB0_10:
	bar.sync 	0;
	ld.shared.f32 	%f7, [%r2];
	st.shared.f32 	[%r2+4096], %f7;
	setp.lt.u32 	%p6, %r1, 16;
	@%p6 bra 	$L__BB0_12;
	ld.shared.f32 	%f22, [%r2+-64];
	add.f32 	%f23, %f22, %f7;
	st.shared.f32 	[%r2+4096], %f23;
$L__BB0_12:
	bar.sync 	0;
	ld.shared.f32 	%f8, [%r2+4096];
	st.shared.f32 	[%r2], %f8;
	setp.lt.u32 	%p7, %r1, 32;
	@%p7 bra 	$L__BB0_14;
	ld.shared.f32 	%f24, [%r2+3968];
	add.f32 	%f25, %f24, %f8;
	st.shared.f32 	[%r2], %f25;
$L__BB0_14:
	bar.sync 	0;
	ld.shared.f32 	%f9, [%r2];
	st.shared.f32 	[%r2+4096], %f9;
	setp.lt.u32 	%p8, %r1, 64;
	@%p8 bra 	$L__BB0_16;
	ld.shared.f32 	%f26, [%r2+-256];
	add.f32 	%f27, %f26, %f9;
	st.shared.f32 	[%r2+4096], %f27;
$L__BB0_16:
	bar.sync 	0;
	ld.shared.f32 	%f10, [%r2+4096];
	st.shared.f32 	[%r2], %f10;
	setp.lt.u32 	%p9, %r1, 128;
	@%p9 bra 	$L__BB0_18;
	ld.shared.f32 	%f28, [%r2+3584];
	add.f32 	%f29, %f28, %f10;
	st.shared.f32 	[%r2], %f29;
$L__BB0_18:
	bar.sync 	0;
	ld.shared.f32 	%f11, [%r2];
	st.shared.f32 	[%r2+4096], %f11;
	setp.lt.u32 	%p10, %r1, 256;
	@%p10 bra 	$L__BB0_20;
	ld.shared.f32 	%f30, [%r2+-1024];
	add.f32 	%f31, %f30, %f11;
	st.shared.f32 	[%r2+4096], %f31;
$L__BB0_20:
	bar.sync 	0;
	ld.shared.f32 	%f12, [%r2+4096];
	st.shared.f32 	[%r2], %f12;
	setp.lt.u32 	%p11, %r1, 512;
	@%p11 bra 	$L__BB0_22;
	ld.shared.f32 	%f32, [%r2+2048];
	add.f32 	%f33, %f32, %f12;
	st.shared.f32 	[%r2], %f33;
$L__BB0_22:
	cvta.to.global.u64 	%rd6, %rd2;
	bar.sync 	0;
	ld.shared.f32 	%f34, [%r2];
	mul.wide.u32 	%rd7, %r1, 4;
	add.s64 	%rd8, %rd6, %rd7;
	st.global.f32 	[%rd8], %f34;
	ret;

}
	// .globl	_ZN3cub18CUB_300001_SM_10006detail11EmptyKernelIvEEvv
.visible .entry _ZN3cub18CUB_300001_SM_10006detail11EmptyKernelIvEEvv()
{


	ret;

}


// ===== COMPILED SASS (sm_100) =====

	.target	sm_100

	.elftype	@"ET_EXEC"


//--------------------- .note.nv.tkinfo           --------------------------
	.section	.note.nv.tkinfo,"",@"SHT_NOTE"
	.sectionflags	@"SHF_NOTE_NV_TKINFO"
	.tkinfo
        /*0018*/ 	.word	0x00000002
        /*0030*/ 	.string	""
        /*0030*/ 	.string	"ptxas"
        /*0030*/ 	.string	"Cuda compilation tools, release 13.0, V13.0.88"
        /*0030*/ 	.string	"Build cuda_13.0.r13.0/compiler.36424714_0"
        /*0030*/ 	.string	"-arch sm_100 -m 64 "



//--------------------- .note.nv.cuinfo           --------------------------
	.section	.note.nv.cuinfo,"",@"SHT_NOTE"
	.sectionflags	@"SHF_NOTE_NV_CUINFO"
        /*0018*/ 	.short	0x0002
        /*001a*/ 	.short	0x0064
        /*001c*/ 	.short	0x0082
	.zero		2


//--------------------- .nv.info                  --------------------------
	.section	.nv.info,"",@"SHT_CUDA_INFO"
	.align	4


	//----- nvinfo : EIATTR_REGCOUNT
	.align		4
        /*0000*/ 	.byte	0x04, 0x2f
        /*0002*/ 	.short	(.L_44 - .L_43)
	.align		4
.L_43:
        /*0004*/ 	.word	index@(_Z6kernelPKfPf)
        /*0008*/ 	.word	0x00000010


	//----- nvinfo : EIATTR_FRAME_SIZE
	.align		4
.L_44:
        /*000c*/ 	.byte	0x04, 0x11
        /*000e*/ 	.short	(.L_46 - .L_45)
	.align		4
.L_45:
        /*0010*/ 	.word	index@(_Z6kernelPKfPf)
        /*0014*/ 	.word	0x00000000


	//----- nvinfo : EIATTR_REGCOUNT
	.align		4
.L_46:
        /*0018*/ 	.byte	0x04, 0x2f
        /*001a*/ 	.short	(.L_48 - .L_47)
	.align		4
.L_47:
        /*001c*/ 	.word	index@(_ZN3cub18CUB_300001_SM_10006detail11EmptyKernelIvEEvv)
        /*0020*/ 	.word	0x00000004


	//----- nvinfo : EIATTR_FRAME_SIZE
	.align		4
.L_48:
        /*0024*/ 	.byte	0x04, 0x11
        /*0026*/ 	.short	(.L_50 - .L_49)
	.align		4
.L_49:
        /*0028*/ 	.word	index@(_ZN3cub18CUB_300001_SM_10006detail11EmptyKernelIvEEvv)
        /*002c*/ 	.word	0x00000000


	//----- nvinfo : EIATTR_MIN_STACK_SIZE
	.align		4
.L_50:
        /*0030*/ 	.byte	0x04, 0x12
        /*0032*/ 	.short	(.L_52 - .L_51)
	.align		4
.L_51:
        /*0034*/ 	.word	index@(_ZN3cub18CUB_300001_SM_10006detail11EmptyKernelIvEEvv)
        /*0038*/ 	.word	0x00000000


	//----- nvinfo : EIATTR_MIN_STACK_SIZE
	.align		4
.L_52:
        /*003c*/ 	.byte	0x04, 0x12
        /*003e*/ 	.short	(.L_54 - .L_53)
	.align		4
.L_53:
        /*0040*/ 	.word	index@(_Z6kernelPKfPf)
        /*0044*/ 	.word	0x00000000
.L_54:


//--------------------- .nv.compat                --------------------------
	.section	.nv.compat,"",@"SHT_CUDA_COMPAT_INFO"
	.align	4
        /*0000*/ 	.byte	0x02, 0x09, 0x00, 0x00, 0x02, 0x02, 0x01, 0x00, 0x02, 0x05, 0x05, 0x00, 0x03, 0x07, 0x01, 0x01
        /*0010*/ 	.byte	0x02, 0x03, 0x00, 0x00, 0x02, 0x06, 0x01, 0x00, 0x04, 0x0b, 0x08, 0x00, 0x09, 0x00, 0x00, 0x00
        /*0020*/ 	.byte	0x00, 0x00, 0x00, 0x00


//--------------------- .nv.info._ZN3cub18CUB_300001_SM_10006detail11EmptyKernelIvEEvv --------------------------
	.section	.nv.info._ZN3cub18CUB_300001_SM_10006detail11EmptyKernelIvEEvv,"",@"SHT_CUDA_INFO"
	.sectionflags	@""
	.align	4


	//----- nvinfo : EIATTR_CUDA_API_VERSION
	.align		4
        /*0000*/ 	.byte	0x04, 0x37
        /*0002*/ 	.short	(.L_56 - .L_55)
.L_55:
        /*0004*/ 	.word	0x00000082


	//----- nvinfo : EIATTR_SPARSE_MMA_MASK
	.align		4
.L_56:
        /*0008*/ 	.byte	0x03, 0x50
        /*000a*/ 	.short	0x0000


	//----- nvinfo : EIATTR_MAXREG_COUNT
	.align		4
        /*000c*/ 	.byte	0x03, 0x1b
        /*000e*/ 	.short	0x00ff


	//----- nvinfo : EIATTR_MERCURY_ISA_VERSION
	.align		4
        /*0010*/ 	.byte	0x03, 0x5f
        /*0012*/ 	.short	0x0101


	//----- nvinfo : EIATTR_VRC_CTA_INIT_COUNT
	.align		4
        /*0014*/ 	.byte	0x02, 0x4a
	.zero		1
	.zero		1


	//----- nvinfo : EIATTR_EXIT_INSTR_OFFSETS
	.align		4
        /*0018*/ 	.byte	0x04, 0x1c
        /*001a*/ 	.short	(.L_58 - .L_57)


	//   ....[0]....
.L_57:
        /*001c*/ 	.word	0x00000010


	//----- nvinfo : EIATTR_SW_WAR
	.align		4
.L_58:
        /*0020*/ 	.byte	0x04, 0x36
        /*0022*/ 	.short	(.L_60 - .L_59)
.L_59:
        /*0024*/ 	.word	0x00000008
.L_60:


//--------------------- .nv.info._Z6kernelPKfPf   --------------------------
	.section	.nv.info._Z6kernelPKfPf,"",@"SHT_CUDA_INFO"
	.sectionflags	@""
	.align	4


	//----- nvinfo : EIATTR_CUDA_API_VERSION
	.align		4
        /*0000*/ 	.byte	0x04, 0x37
        /*0002*/ 	.short	(.L_62 - .L_61)
.L_61:
        /*0004*/ 	.word	0x00000082


	//----- nvinfo : EIATTR_KPARAM_INFO
	.align		4
.L_62:
        /*0008*/ 	.byte	0x04, 0x17
        /*000a*/ 	.short	(.L_64 - .L_63)
.L_63:
        /*000c*/ 	.word	0x00000000
        /*0010*/ 	.short	0x0001
        /*0012*/ 	.short	0x0008
        /*0014*/ 	.byte	0x00, 0xf5, 0x21, 0x00


	//----- nvinfo : EIATTR_KPARAM_INFO
	.align		4
.L_64:
        /*0018*/ 	.byte	0x04, 0x17
        /*001a*/ 	.short	(.L_66 - .L_65)
.L_65:
        /*001c*/ 	.word	0x00000000
        /*0020*/ 	.short	0x0000
        /*0022*/ 	.short	0x0000
        /*0024*/ 	.byte	0x00, 0xf5, 0x21, 0x00


	//----- nvinfo : EIATTR_SPARSE_MMA_MASK
	.align		4
.L_66:
        /*0028*/ 	.byte	0x03, 0x50
        /*002a*/ 	.short	0x0000


	//----- nvinfo : EIATTR_MAXREG_COUNT
	.align		4
        /*002c*/ 	.byte	0x03, 0x1b
        /*002e*/ 	.short	0x00ff


	//----- nvinfo : EIATTR_NUM_BARRIERS
	.align		4
        /*0030*/ 	.byte	0x02, 0x4c
        /*0032*/ 	.byte	0x01
	.zero		1


	//----- nvinfo : EIATTR_MERCURY_ISA_VERSION
	.align		4
        /*0034*/ 	.byte	0x03, 0x5f
        /*0036*/ 	.short	0x0101


	//----- nvinfo : EIATTR_VRC_CTA_INIT_COUNT
	.align		4
        /*0038*/ 	.byte	0x02, 0x4a
	.zero		1
	.zero		1


	//----- nvinfo : EIATTR_EXIT_INSTR_OFFSETS
	.align		4
        /*003c*/ 	.byte	0x04, 0x1c
        /*003e*/ 	.short	(.L_68 - .L_67)


	//   ....[0]....
.L_67:
        /*0040*/ 	.word	0x00000580


	//----- nvinfo : EIATTR_CBANK_PARAM_SIZE
	.align		4
.L_68:
        /*0044*/ 	.byte	0x03, 0x19
        /*0046*/ 	.short	0x0010


	//----- nvinfo : EIATTR_PARAM_CBANK
	.align		4
        /*0048*/ 	.byte	0x04, 0x0a
        /*004a*/ 	.short	(.L_70 - .L_69)
	.align		4
.L_69:
        /*004c*/ 	.word	index@(.nv.constant0._Z6kernelPKfPf)
        /*0050*/ 	.short	0x0380
        /*0052*/ 	.short	0x0010


	//----- nvinfo : EIATTR_SW_WAR
	.align		4
.L_70:
        /*0054*/ 	.byte	0x04, 0x36
        /*0056*/ 	.short	(.L_72 - .L_71)
.L_71:
        /*0058*/ 	.word	0x00000008
.L_72:


//--------------------- .nv.callgraph             --------------------------
	.section	.nv.callgraph,"",@"SHT_CUDA_CALLGRAPH"
	.align	4
	.sectionentsize	8
	.align		4
        /*0000*/ 	.word	0x00000000
	.align		4
        /*0004*/ 	.word	0xffffffff
	.align		4
        /*0008*/ 	.word	0x00000000
	.align		4
        /*000c*/ 	.word	0xfffffffe
	.align		4
        /*0010*/ 	.word	0x00000000
	.align		4
        /*0014*/ 	.word	0xfffffffd
	.align		4
        /*0018*/ 	.word	0x00000000
	.align		4
        /*001c*/ 	.word	0xfffffffc


//--------------------- .nv.constant4             --------------------------
	.section	.nv.constant4,"a",@progbits
	.align	8
	.align		8
.nv.constant4:
        /*0000*/ 	.dword	_ZN34_INTERNAL_f7569a35_4_k_cu_b764d1b24cuda3std3__45__cpo5beginE
	.align		8
        /*0008*/ 	.dword	_ZN34_INTERNAL_f7569a35_4_k_cu_b764d1b24cuda3std3__45__cpo3endE
	.align		8
        /*0010*/ 	.dword	_ZN34_INTERNAL_f7569a35_4_k_cu_b764d1b24cuda3std3__45__cpo6cbeginE
	.align		8
        /*0018*/ 	.dword	_ZN34_INTERNAL_f7569a35_4_k_cu_b764d1b24cuda3std3__45__cpo4cendE
	.align		8
        /*0020*/ 	.dword	_ZN34_INTERNAL_f7569a35_4_k_cu_b764d1b24cuda3std3__45__cpo6rbeginE
	.align		8
        /*0028*/ 	.dword	_ZN34_INTERNAL_f7569a35_4_k_cu_b764d1b24cuda3std3__45__cpo4rendE
	.align		8
        /*0030*/ 	.dword	_ZN34_INTERNAL_f7569a35_4_k_cu_b764d1b24cuda3std3__45__cpo7crbeginE
	.align		8
        /*0038*/ 	.dword	_ZN34_INTERNAL_f7569a35_4_k_cu_b764d1b24cuda3std3__45__cpo5crendE
	.align		8
        /*0040*/ 	.dword	_ZN34_INTERNAL_f7569a35_4_k_cu_b764d1b24cuda3std3__436_GLOBAL__N__f7569a35_4_k_cu_b764d1b26ignoreE
	.align		8
        /*0048*/ 	.dword	_ZN34_INTERNAL_f7569a35_4_k_cu_b764d1b24cuda3std3__419piecewise_constructE
	.align		8
        /*0050*/ 	.dword	_ZN34_INTERNAL_f7569a35_4_k_cu_b764d1b24cuda3std3__48in_placeE
	.align		8
        /*0058*/ 	.dword	_ZN34_INTERNAL_f7569a35_4_k_cu_b764d1b24cuda3std3__420unreachable_sentinelE
	.align		8
        /*0060*/ 	.dword	_ZN34_INTERNAL_f7569a35_4_k_cu_b764d1b24cuda3std3__47nulloptE
	.align		8
        /*0068*/ 	.dword	_ZN34_INTERNAL_f7569a35_4_k_cu_b764d1b24cuda3std3__48unexpectE
	.align		8
        /*0070*/ 	.dword	_ZN34_INTERNAL_f7569a35_4_k_cu_b764d1b24cuda3std6ranges3__45__cpo4swapE
	.align		8
        /*0078*/ 	.dword	_ZN34_INTERNAL_f7569a35_4_k_cu_b764d1b24cuda3std6ranges3__45__cpo9iter_moveE
	.align		8
        /*0080*/ 	.dword	_ZN34_INTERNAL_f7569a35_4_k_cu_b764d1b24cuda3std6ranges3__45__cpo5beginE
	.align		8
        /*0088*/ 	.dword	_ZN34_INTERNAL_f7569a35_4_k_cu_b764d1b24cuda3std6ranges3__45__cpo3endE
	.align		8
        /*0090*/ 	.dword	_ZN34_INTERNAL_f7569a35_4_k_cu_b764d1b24cuda3std6ranges3__45__cpo6cbeginE
	.align		8
        /*0098*/ 	.dword	_ZN34_INTERNAL_f7569a35_4_k_cu_b764d1b24cuda3std6ranges3__45__cpo4cendE
	.align		8
        /*00a0*/ 	.dword	_ZN34_INTERNAL_f7569a35_4_k_cu_b764d1b24cuda3std6ranges3__45__cpo7advanceE
	.align		8
        /*00a8*/ 	.dword	_ZN34_INTERNAL_f7569a35_4_k_cu_b764d1b24cuda3std6ranges3__45__cpo9iter_swapE
	.align		8
        /*00b0*/ 	.dword	_ZN34_INTERNAL_f7569a35_4_k_cu_b764d1b24cuda3std6ranges3__45__cpo4nextE
	.align		8
        /*00b8*/ 	.dword	_ZN34_INTERNAL_f7569a35_4_k_cu_b764d1b24cuda3std6ranges3__45__cpo4prevE
	.align		8
        /*00c0*/ 	.dword	_ZN34_INTERNAL_f7569a35_4_k_cu_b764d1b24cuda3std6ranges3__45__cpo4dataE
	.align		8
        /*00c8*/ 	.dword	_ZN34_INTERNAL_f7569a35_4_k_cu_b764d1b24cuda3std6ranges3__45__cpo5cdataE
	.align		8
        /*00d0*/ 	.dword	_ZN34_INTERNAL_f7569a35_4_k_cu_b764d1b24cuda3std6ranges3__45__cpo4sizeE
	.align		8
        /*00d8*/ 	.dword	_ZN34_INTERNAL_f7569a35_4_k_cu_b764d1b24cuda3std6ranges3__45__cpo5ssizeE
	.align		8
        /*00e0*/ 	.dword	_ZN34_INTERNAL_f7569a35_4_k_cu_b764d1b24cuda3std6ranges3__45__cpo8distanceE
	.align		8
        /*00e8*/ 	.dword	_ZN34_INTERNAL_f7569a35_4_k_cu_b764d1b26thrust24THRUST_300001_SM_1000_NS8cuda_cub3parE
	.align		8
        /*00f0*/ 	.dword	_ZN34_INTERNAL_f7569a35_4_k_cu_b764d1b26thrust24THRUST_300001_SM_1000_NS8cuda_cub10par_nosyncE
	.align		8
        /*00f8*/ 	.dword	_ZN34_INTERNAL_f7569a35_4_k_cu_b764d1b26thrust24THRUST_300001_SM_1000_NS6system6detail10sequential3seqE
	.align		8
        /*0100*/ 	.dword	_ZN34_INTERNAL_f7569a35_4_k_cu_b764d1b26thrust24THRUST_300001_SM_1000_NS12placeholders2_1E
	.align		8
        /*0108*/ 	.dword	_ZN34_INTERNAL_f7569a35_4_k_cu_b764d1b26thrust24THRUST_300001_SM_1000_NS12placeholders2_2E
	.align		8
        /*0110*/ 	.dword	_ZN34_INTERNAL_f7569a35_4_k_cu_b764d1b26thrust24THRUST_300001_SM_1000_NS12placeholders2_3E
	.align		8
        /*0118*/ 	.dword	_ZN34_INTERNAL_f7569a35_4_k_cu_b764d1b26thrust24THRUST_300001_SM_1000_NS12placeholders2_4E
	.align		8
        /*0120*/ 	.dword	_ZN34_INTERNAL_f7569a35_4_k_cu_b764d1b26thrust24THRUST_300001_SM_1000_NS12placeholders2_5E
	.align		8
        /*0128*/ 	.dword	_ZN34_INTERNAL_f7569a35_4_k_cu_b764d1b26thrust24THRUST_300001_SM_1000_NS12placeholders2_6E
	.align		8
        /*0130*/ 	.dword	_ZN34_INTERNAL_f7569a35_4_k_cu_b764d1b26thrust24THRUST_300001_SM_1000_NS12placeholders2_7E
	.align		8
        /*0138*/ 	.dword	_ZN34_INTERNAL_f7569a35_4_k_cu_b764d1b26thrust24THRUST_300001_SM_1000_NS12placeholders2_8E
	.align		8
        /*0140*/ 	.dword	_ZN34_INTERNAL_f7569a35_4_k_cu_b764d1b26thrust24THRUST_300001_SM_1000_NS12placeholders2_9E
	.align		8
        /*0148*/ 	.dword	_ZN34_INTERNAL_f7569a35_4_k_cu_b764d1b26thrust24THRUST_300001_SM_1000_NS12placeholders3_10E
	.align		8
        /*0150*/ 	.dword	_ZN34_INTERNAL_f7569a35_4_k_cu_b764d1b26thrust24THRUST_300001_SM_1000_NS3seqE


//--------------------- .text._ZN3cub18CUB_300001_SM_10006detail11EmptyKernelIvEEvv --------------------------
	.section	.text._ZN3cub18CUB_300001_SM_10006detail11EmptyKernelIvEEvv,"ax",@progbits
	.align	128
        .global         _ZN3cub18CUB_300001_SM_10006detail11EmptyKernelIvEEvv
        .type           _ZN3cub18CUB_300001_SM_10006detail11EmptyKernelIvEEvv,@function
        .size           _ZN3cub18CUB_300001_SM_10006detail11EmptyKernelIvEEvv,(.L_x_2 - _ZN3cub18CUB_300001_SM_10006detail11EmptyKernelIvEEvv)
        .other          _ZN3cub18CUB_300001_SM_10006detail11EmptyKernelIvEEvv,@"STO_CUDA_ENTRY STV_DEFAULT"
_ZN3cub18CUB_300001_SM_10006detail11EmptyKernelIvEEvv:
.text._ZN3cub18CUB_300001_SM_10006detail11EmptyKernelIvEEvv:
[----:B------:R-:W-:Y:S01]  /*0000*/  LDC R1, c[0x0][0x37c] ;  /* 0x0000df00ff017b82 */ /* 0x000fe20000000800 */
[----:B------:R-:W-:Y:S05]  /*0010*/  EXIT ;  /* 0x000000000000794d */ /* 0x000fea0003800000 */
.L_x_0:
[----:B------:R-:W-:-:S00]  /*0020*/  BRA `(.L_x_0) ;  /* 0xfffffffc00fc7947 */ /* 0x000fc0000383ffff */
[----:B------:R-:W-:-:S00]  /*0030*/  NOP ;  /* 0x0000000000007918 */ /* 0x000fc00000000000 */
        /* <DEDUP_REMOVED lines=12> */
.L_x_2:


//--------------------- .text._Z6kernelPKfPf      --------------------------
	.section	.text._Z6kernelPKfPf,"ax",@progbits
	.align	128
        .global         _Z6kernelPKfPf
        .type           _Z6kernelPKfPf,@function
        .size           _Z6kernelPKfPf,(.L_x_3 - _Z6kernelPKfPf)
        .other          _Z6kernelPKfPf,@"STO_CUDA_ENTRY STV_DEFAULT"
_Z6kernelPKfPf:
.text._Z6kernelPKfPf:
[----:B------:R-:W-:Y:S01]  /*0000*/  LDC R1, c[0x0][0x37c] ;  /* 0x0000df00ff017b82 */ /* 0x000fe20000000800 */
[----:B------:R-:W0:Y:S01]  /*0010*/  S2R R0, SR_TID.X ;  /* 0x0000000000007919 */ /* 0x000e220000002100 */
[----:B------:R-:W1:Y:S01]  /*0020*/  LDCU.64 UR6, c[0x0][0x358] ;  /* 0x00006b00ff0677ac */ /* 0x000e620008000a00 */
[----:B------:R-:W-:Y:S01]  /*0030*/  HFMA2 R3, -RZ, RZ, 0, 0 ;  /* 0x00000000ff037431 */ /* 0x000fe200000001ff */
[----:B0-----:R-:W-:-:S13]  /*0040*/  ISETP.NE.AND P0, PT, R0, RZ, PT ;  /* 0x000000ff0000720c */ /* 0x001fda0003f05270 */
[----:B------:R-:W0:Y:S01]  /*0050*/  @P0 LDC.64 R4, c[0x0][0x380] ;  /* 0x0000e000ff040b82 */ /* 0x000e220000000a00 */
[----:B------:R-:W-:-:S05]  /*0060*/  @P0 IADD3 R7, PT, PT, R0, -0x1, RZ ;  /* 0xffffffff00070810 */ /* 0x000fca0007ffe0ff */
[----:B0-----:R-:W-:-:S05]  /*0070*/  @P0 IMAD.WIDE.U32 R4, R7, 0x4, R4 ;  /* 0x0000000407040825 */ /* 0x001fca00078e0004 */
[----:B-1----:R-:W2:Y:S01]  /*0080*/  @P0 LDG.E R3, desc[UR6][R4.64] ;  /* 0x0000000604030981 */ /* 0x002ea2000c1e1900 */
[----:B------:R-:W0:Y:S01]  /*0090*/  S2UR UR5, SR_CgaCtaId ;  /* 0x00000000000579c3 */ /* 0x000e220000008800 */
[----:B------:R-:W-:Y:S01]  /*00a0*/  UMOV UR4, 0x400 ;  /* 0x0000040000047882 */ /* 0x000fe20000000000 */
[----:B------:R-:W-:Y:S01]  /*00b0*/  ISETP.GE.U32.AND P1, PT, R0, 0x2, PT ;  /* 0x000000020000780c */ /* 0x000fe20003f26070 */
[----:B0-----:R-:W-:-:S06]  /*00c0*/  ULEA UR4, UR5, UR4, 0x18 ;  /* 0x0000000405047291 */ /* 0x001fcc000f8ec0ff */
[----:B------:R-:W-:-:S05]  /*00d0*/  LEA R2, R0, UR4, 0x2 ;  /* 0x0000000400027c11 */ /* 0x000fca000f8e10ff */
[----:B--2---:R-:W-:Y:S01]  /*00e0*/  STS [R2], R3 ;  /* 0x0000000302007388 */ /* 0x004fe20000000800 */
[----:B------:R-:W-:Y:S06]  /*00f0*/  BAR.SYNC.DEFER_BLOCKING 0x0 ;  /* 0x0000000000007b1d */ /* 0x000fec0000010000 */
[----:B------:R-:W0:Y:S04]  /*0100*/  LDS R7, [R2] ;  /* 0x0000000002077984 */ /* 0x000e280000000800 */
[----:B------:R-:W1:Y:S04]  /*0110*/  @P0 LDS R6, [R2+-0x4] ;  /* 0xfffffc0002060984 */ /* 0x000e680000000800 */
[----:B0-----:R-:W-:Y:S01]  /*0120*/  STS [R2+0x1000], R7 ;  /* 0x0010000702007388 */ /* 0x001fe20000000800 */
[----:B-1----:R-:W-:-:S05]  /*0130*/  @P0 FADD R9, R7, R6 ;  /* 0x0000000607090221 */ /* 0x002fca0000000000 */
[----:B------:R-:W-:Y:S01]  /*0140*/  @P0 STS [R2+0x1000], R9 ;  /* 0x0010000902000388 */ /* 0x000fe20000000800 */
[----:B------:R-:W-:Y:S01]  /*0150*/  BAR.SYNC.DEFER_BLOCKING 0x0 ;  /* 0x0000000000007b1d */ /* 0x000fe20000010000 */
[----:B------:R-:W-:-:S05]  /*0160*/  ISETP.GE.U32.AND P0, PT, R0, 0x4, PT ;  /* 0x000000040000780c */ /* 0x000fca0003f06070 */
[----:B------:R-:W0:Y:S04]  /*0170*/  LDS R5, [R2+0x1000] ;  /* 0x0010000002057984 */ /* 0x000e280000000800 */
[----:B------:R-:W1:Y:S04]  /*0180*/  @P1 LDS R4, [R2+0xff8] ;  /* 0x000ff80002041984 */ /* 0x000e680000000800 */
[----:B0-----:R-:W-:Y:S01]  /*0190*/  STS [R2], R5 ;  /* 0x0000000502007388 */ /* 0x001fe20000000800 */
[----:B-1----:R-:W-:-:S05]  /*01a0*/  @P1 FADD R3, R5, R4 ;  /* 0x0000000405031221 */ /* 0x002fca0000000000 */
[----:B------:R-:W-:Y:S01]  /*01b0*/  @P1 STS [R2], R3 ;  /* 0x0000000302001388 */ /* 0x000fe20000000800 */
[----:B------:R-:W-:Y:S01]  /*01c0*/  BAR.SYNC.DEFER_BLOCKING 0x0 ;  /* 0x0000000000007b1d */ /* 0x000fe20000010000 */
[----:B------:R-:W-:-:S05]  /*01d0*/  ISETP.GE.U32.AND P1, PT, R0, 0x8, PT ;  /* 0x000000080000780c */ /* 0x000fca0003f26070 */
        /* <DEDUP_REMOVED lines=47> */
[----:B------:R-:W-:Y:S06]  /*04d0*/  BAR.SYNC.DEFER_BLOCKING 0x0 ;  /* 0x0000000000007b1d */ /* 0x000fec0000010000 */
[----:B------:R-:W0:Y:S04]  /*04e0*/  LDS R13, [R2+0x1000] ;  /* 0x00100000020d7984 */ /* 0x000e280000000800 */
[----:B------:R-:W1:Y:S04]  /*04f0*/  @P1 LDS R4, [R2+0x800] ;  /* 0x0008000002041984 */ /* 0x000e680000000800 */
[----:B0-----:R-:W-:Y:S01]  /*0500*/  STS [R2], R13 ;  /* 0x0000000d02007388 */ /* 0x001fe20000000800 */
[----:B-1----:R-:W-:-:S02]  /*0510*/  @P1 FADD R3, R13, R4 ;  /* 0x000000040d031221 */ /* 0x002fc40000000000 */
[----:B------:R-:W0:Y:S03]  /*0520*/  LDC.64 R4, c[0x0][0x388] ;  /* 0x0000e200ff047b82 */ /* 0x000e260000000a00 */
[----:B------:R-:W-:Y:S05]  /*0530*/  @P1 STS [R2], R3 ;  /* 0x0000000302001388 */ /* 0x000fea0000000800 */
[----:B------:R-:W-:Y:S01]  /*0540*/  BAR.SYNC.DEFER_BLOCKING 0x0 ;  /* 0x0000000000007b1d */ /* 0x000fe20000010000 */
[----:B0-----:R-:W-:-:S05]  /*0550*/  IMAD.WIDE.U32 R4, R0, 0x4, R4 ;  /* 0x0000000400047825 */ /* 0x001fca00078e0004 */
[----:B------:R-:W0:Y:S04]  /*0560*/  LDS R7, [R2] ;  /* 0x0000000002077984 */ /* 0x000e280000000800 */
[----:B0-----:R-:W-:Y:S01]  /*0570*/  STG.E desc[UR6][R4.64], R7 ;  /* 0x0000000704007986 */ /* 0x001fe2000c101906 */
[----:B------:R-:W-:Y:S05]  /*0580*/  EXIT ;  /* 0x000000000000794d */ /* 0x000fea0003800000 */
.L_x_1:
        /* <DEDUP_REMOVED lines=15> */
.L_x_3:


//--------------------- .nv.shared.reserved.0     --------------------------
	.section	.nv.shared.reserved.0,"aw",@nobits
	.weak		__nv_reservedSMEM_offset_0_alias
	.size		__nv_reservedSMEM_offset_0_alias, 0, 64
	.other		__nv_reservedSMEM_offset_0_alias,@"STO_CUDA_RESERVED_SHARED STV_DEFAULT"
__nv_reservedSMEM_offset_0_alias:
	.zero		0
	.zero		64


//--------------------- .nv.global                --------------------------
	.section	.nv.global,"aw",@nobits
.nv.global:
	.type		_ZN34_INTERNAL_f7569a35_4_k_cu_b764d1b26thrust24THRUST_300001_SM_1000_NS3seqE,@object
	.size		_ZN34_INTERNAL_f7569a35_4_k_cu_b764d1b26thrust24THRUST_300001_SM_1000_NS3seqE,(_ZN34_INTERNAL_f7569a35_4_k_cu_b764d1b24cuda3std3__48in_placeE - _ZN34_INTERNAL_f7569a35_4_k_cu_b764d1b26thrust24THRUST_300001_SM_1000_NS3seqE)
_ZN34_INTERNAL_f7569a35_4_k_cu_b764d1b26thrust24THRUST_300001_SM_1000_NS3seqE:
	.zero		1
	.type		_ZN34_INTERNAL_f7569a35_4_k_cu_b764d1b24cuda3std3__48in_placeE,@object
	.size		_ZN34_INTERNAL_f7569a35_4_k_cu_b764d1b24cuda3std3__48in_placeE,(_ZN34_INTERNAL_f7569a35_4_k_cu_b764d1b24cuda3std6ranges3__45__cpo4sizeE - _ZN34_INTERNAL_f7569a35_4_k_cu_b764d1b24cuda3std3__48in_placeE)
_ZN34_INTERNAL_f7569a35_4_k_cu_b764d1b24cuda3std3__48in_placeE:
	.zero		1
	.type		_ZN34_INTERNAL_f7569a35_4_k_cu_b764d1b24cuda3std6ranges3__45__cpo4sizeE,@object
	.size		_ZN34_INTERNAL_f7569a35_4_k_cu_b764d1b24cuda3std6ranges3__45__cpo4sizeE,(_ZN34_INTERNAL_f7569a35_4_k_cu_b764d1b26thrust24THRUST_300001_SM_1000_NS12placeholders2_3E - _ZN34_INTERNAL_f7569a35_4_k_cu_b764d1b24cuda3std6ranges3__45__cpo4sizeE)
_ZN34_INTERNAL_f7569a35_4_k_cu_b764d1b24cuda3std6ranges3__45__cpo4sizeE:
	.zero		1
	.type		_ZN34_INTERNAL_f7569a35_4_k_cu_b764d1b26thrust24THRUST_300001_SM_1000_NS12placeholders2_3E,@object
	.size		_ZN34_INTERNAL_f7569a35_4_k_cu_b764d1b26thrust24THRUST_300001_SM_1000_NS12placeholders2_3E,(_ZN34_INTERNAL_f7569a35_4_k_cu_b764d1b24cuda3std3__45__cpo6cbeginE - _ZN34_INTERNAL_f7569a35_4_k_cu_b764d1b26thrust24THRUST_300001_SM_1000_NS12placeholders2_3E)
_ZN34_INTERNAL_f7569a35_4_k_cu_b764d1b26thrust24THRUST_300001_SM_1000_NS12placeholders2_3E:
	.zero		1
	.type		_ZN34_INTERNAL_f7569a35_4_k_cu_b764d1b24cuda3std3__45__cpo6cbeginE,@object
	.size		_ZN34_INTERNAL_f7569a35_4_k_cu_b764d1b24cuda3std3__45__cpo6cbeginE,(_ZN34_INTERNAL_f7569a35_4_k_cu_b764d1b24cuda3std6ranges3__45__cpo6cbeginE - _ZN34_INTERNAL_f7569a35_4_k_cu_b764d1b24cuda3std3__45__cpo6cbeginE)
_ZN34_INTERNAL_f7569a35_4_k_cu_b764d1b24cuda3std3__45__cpo6cbeginE:
	.zero		1
	.type		_ZN34_INTERNAL_f7569a35_4_k_cu_b764d1b24cuda3std6ranges3__45__cpo6cbeginE,@object
	.size		_ZN34_INTERNAL_f7569a35_4_k_cu_b764d1b24cuda3std6ranges3__45__cpo6cbeginE,(_ZN34_INTERNAL_f7569a35_4_k_cu_b764d1b26thrust24THRUST_300001_SM_1000_NS12placeholders2_7E - _ZN34_INTERNAL_f7569a35_4_k_cu_b764d1b24cuda3std6ranges3__45__cpo6cbeginE)
_ZN34_INTERNAL_f7569a35_4_k_cu_b764d1b24cuda3std6ranges3__45__cpo6cbeginE:
	.zero		1
	.type		_ZN34_INTERNAL_f7569a35_4_k_cu_b764d1b26thrust24THRUST_300001_SM_1000_NS12placeholders2_7E,@object
	.size		_ZN34_INTERNAL_f7569a35_4_k_cu_b764d1b26thrust24THRUST_300001_SM_1000_NS12placeholders2_7E,(_ZN34_INTERNAL_f7569a35_4_k_cu_b764d1b24cuda3std3__45__cpo7crbeginE - _ZN34_INTERNAL_f7569a35_4_k_cu_b764d1b26thrust24THRUST_300001_SM_1000_NS12placeholders2_7E)
_ZN34_INTERNAL_f7569a35_4_k_cu_b764d1b26thrust24THRUST_300001_SM_1000_NS12placeholders2_7E:
	.zero		1
	.type		_ZN34_INTERNAL_f7569a35_4_k_cu_b764d1b24cuda3std3__45__cpo7crbeginE,@object
	.size		_ZN34_INTERNAL_f7569a35_4_k_cu_b764d1b24cuda3std3__45__cpo7crbeginE,(_ZN34_INTERNAL_f7569a35_4_k_cu_b764d1b24cuda3std6ranges3__45__cpo4nextE - _ZN34_INTERNAL_f7569a35_4_k_cu_b764d1b24cuda3std3__45__cpo7crbeginE)
_ZN34_INTERNAL_f7569a35_4_k_cu_b764d1b24cuda3std3__45__cpo7crbeginE:
	.zero		1
	.type		_ZN34_INTERNAL_f7569a35_4_k_cu_b764d1b24cuda3std6ranges3__45__cpo4nextE,@object
	.size		_ZN34_INTERNAL_f7569a35_4_k_cu_b764d1b24cuda3std6ranges3__45__cpo4nextE,(_ZN34_INTERNAL_f7569a35_4_k_cu_b764d1b24cuda3std6ranges3__45__cpo4swapE - _ZN34_INTERNAL_f7569a35_4_k_cu_b764d1b24cuda3std6ranges3__45__cpo4nextE)
_ZN34_INTERNAL_f7569a35_4_k_cu_b764d1b24cuda3std6ranges3__45__cpo4nextE:
	.zero		1
	.type		_ZN34_INTERNAL_f7569a35_4_k_cu_b764d1b24cuda3std6ranges3__45__cpo4swapE,@object
	.size		_ZN34_INTERNAL_f7569a35_4_k_cu_b764d1b24cuda3std6ranges3__45__cpo4swapE,(_ZN34_INTERNAL_f7569a35_4_k_cu_b764d1b26thrust24THRUST_300001_SM_1000_NS8cuda_cub10par_nosyncE - _ZN34_INTERNAL_f7569a35_4_k_cu_b764d1b24cuda3std6ranges3__45__cpo4swapE)
_ZN34_INTERNAL_f7569a35_4_k_cu_b764d1b24cuda3std6ranges3__45__cpo4swapE:
	.zero		1
	.type		_ZN34_INTERNAL_f7569a35_4_k_cu_b764d1b26thrust24THRUST_300001_SM_1000_NS8cuda_cub10par_nosyncE,@object
	.size		_ZN34_INTERNAL_f7569a35_4_k_cu_b764d1b26thrust24THRUST_300001_SM_1000_NS8cuda_cub10par_nosyncE,(_ZN34_INTERNAL_f7569a35_4_k_cu_b764d1b26thrust24THRUST_300001_SM_1000_NS12placeholders2_9E - _ZN34_INTERNAL_f7569a35_4_k_cu_b764d1b26thrust24THRUST_300001_SM_1000_NS8cuda_cub10par_nosyncE)
_ZN34_INTERNAL_f7569a35_4_k_cu_b764d1b26thrust24THRUST_300001_SM_1000_NS8cuda_cub10par_nosyncE:
	.zero		1
	.type		_ZN34_INTERNAL_f7569a35_4_k_cu_b764d1b26thrust24THRUST_300001_SM_1000_NS12placeholders2_9E,@object
	.size		_ZN34_INTERNAL_f7569a35_4_k_cu_b764d1b26thrust24THRUST_300001_SM_1000_NS12placeholders2_9E,(_ZN34_INTERNAL_f7569a35_4_k_cu_b764d1b24cuda3std3__436_GLOBAL__N__f7569a35_4_k_cu_b764d1b26ignoreE - _ZN34_INTERNAL_f7569a35_4_k_cu_b764d1b26thrust24THRUST_300001_SM_1000_NS12placeholders2_9E)
_ZN34_INTERNAL_f7569a35_4_k_cu_b764d1b26thrust24THRUST_300001_SM_1000_NS12placeholders2_9E:
	.zero		1
	.type		_ZN34_INTERNAL_f7569a35_4_k_cu_b764d1b24cuda3std3__436_GLOBAL__N__f7569a35_4_k_cu_b764d1b26ignoreE,@object
	.size		_ZN34_INTERNAL_f7569a35_4_k_cu_b764d1b24cuda3std3__436_GLOBAL__N__f7569a35_4_k_cu_b764d1b26ignoreE,(_ZN34_INTERNAL_f7569a35_4_k_cu_b764d1b24cuda3std6ranges3__45__cpo4dataE - _ZN34_INTERNAL_f7569a35_4_k_cu_b764d1b24cuda3std3__436_GLOBAL__N__f7569a35_4_k_cu_b764d1b26ignoreE)
_ZN34_INTERNAL_f7569a35_4_k_cu_b764d1b24cuda3std3__436_GLOBAL__N__f7569a35_4_k_cu_b764d1b26ignoreE:
	.zero		1
	.type		_ZN34_INTERNAL_f7569a35_4_k_cu_b764d1b24cuda3std6ranges3__45__cpo4dataE,@object
	.size		_ZN34_INTERNAL_f7569a35_4_k_cu_b764d1b24cuda3std6ranges3__45__cpo4dataE,(_ZN34_INTERNAL_f7569a35_4_k_cu_b764d1b26thrust24THRUST_300001_SM_1000_NS12placeholders2_1E - _ZN34_INTERNAL_f7569a35_4_k_cu_b764d1b24cuda3std6ranges3__45__cpo4dataE)
_ZN34_INTERNAL_f7569a35_4_k_cu_b764d1b24cuda3std6ranges3__45__cpo4dataE:
	.zero		1
	.type		_ZN34_INTERNAL_f7569a35_4_k_cu_b764d1b26thrust24THRUST_300001_SM_1000_NS12placeholders2_1E,@object
	.size		_ZN34_INTERNAL_f7569a35_4_k_cu_b764d1b26thrust24THRUST_300001_SM_1000_NS12placeholders2_1E,(_ZN34_INTERNAL_f7569a35_4_k_cu_b764d1b24cuda3std3__45__cpo5beginE - _ZN34_INTERNAL_f7569a35_4_k_cu_b764d1b26thrust24THRUST_300001_SM_1000_NS12placeholders2_1E)
_ZN34_INTERNAL_f7569a35_4_k_cu_b764d1b26thrust24THRUST_300001_SM_1000_NS12placeholders2_1E:
	.zero		1
	.type		_ZN34_INTERNAL_f7569a35_4_k_cu_b764d1b24cuda3std3__45__cpo5beginE,@object
	.size		_ZN34_INTERNAL_f7569a35_4_k_cu_b764d1b24cuda3std3__45__cpo5beginE,(_ZN34_INTERNAL_f7569a35_4_k_cu_b764d1b24cuda3std6ranges3__45__cpo5beginE - _ZN34_INTERNAL_f7569a35_4_k_cu_b764d1b24cuda3std3__45__cpo5beginE)
_ZN34_INTERNAL_f7569a35_4_k_cu_b764d1b24cuda3std3__45__cpo5beginE:
	.zero		1
	.type		_ZN34_INTERNAL_f7569a35_4_k_cu_b764d1b24cuda3std6ranges3__45__cpo5beginE,@object
	.size		_ZN34_INTERNAL_f7569a35_4_k_cu_b764d1b24cuda3std6ranges3__45__cpo5beginE,(_ZN34_INTERNAL_f7569a35_4_k_cu_b764d1b26thrust24THRUST_300001_SM_1000_NS12placeholders2_5E - _ZN34_INTERNAL_f7569a35_4_k_cu_b764d1b24cuda3std6ranges3__45__cpo5beginE)
_ZN34_INTERNAL_f7569a35_4_k_cu_b764d1b24cuda3std6ranges3__45__cpo5beginE:
	.zero		1
	.type		_ZN34_INTERNAL_f7569a35_4_k_cu_b764d1b26thrust24THRUST_300001_SM_1000_NS12placeholders2_5E,@object
	.size		_ZN34_INTERNAL_f7569a35_4_k_cu_b764d1b26thrust24THRUST_300001_SM_1000_NS12placeholders2_5E,(_ZN34_INTERNAL_f7569a35_4_k_cu_b764d1b24cuda3std3__45__cpo6rbeginE - _ZN34_INTERNAL_f7569a35_4_k_cu_b764d1b26thrust24THRUST_300001_SM_1000_NS12placeholders2_5E)
_ZN34_INTERNAL_f7569a35_4_k_cu_b764d1b26thrust24THRUST_300001_SM_1000_NS12placeholders2_5E:
	.zero		1
	.type		_ZN34_INTERNAL_f7569a35_4_k_cu_b764d1b24cuda3std3__45__cpo6rbeginE,@object
	.size		_ZN34_INTERNAL_f7569a35_4_k_cu_b764d1b24cuda3std3__45__cpo6rbeginE,(_ZN34_INTERNAL_f7569a35_4_k_cu_b764d1b24cuda3std6ranges3__45__cpo7advanceE - _ZN34_INTERNAL_f7569a35_4_k_cu_b764d1b24cuda3std3__45__cpo6rbeginE)
_ZN34_INTERNAL_f7569a35_4_k_cu_b764d1b24cuda3std3__45__cpo6rbeginE:
	.zero		1
	.type		_ZN34_INTERNAL_f7569a35_4_k_cu_b764d1b24cuda3std6ranges3__45__cpo7advanceE,@object
	.size		_ZN34_INTERNAL_f7569a35_4_k_cu_b764d1b24cuda3std6ranges3__45__cpo7advanceE,(_ZN34_INTERNAL_f7569a35_4_k_cu_b764d1b24cuda3std3__47nulloptE - _ZN34_INTERNAL_f7569a35_4_k_cu_b764d1b24cuda3std6ranges3__45__cpo7advanceE)
_ZN34_INTERNAL_f7569a35_4_k_cu_b764d1b24cuda3std6ranges3__45__cpo7advanceE:
	.zero		1
	.type		_ZN34_INTERNAL_f7569a35_4_k_cu_b764d1b24cuda3std3__47nulloptE,@object
	.size		_ZN34_INTERNAL_f7569a35_4_k_cu_b764d1b24cuda3std3__47nulloptE,(_ZN34_INTERNAL_f7569a35_4_k_cu_b764d1b24cuda3std6ranges3__45__cpo8distanceE - _ZN34_INTERNAL_f7569a35_4_k_cu_b764d1b24cuda3std3__47nulloptE)
_ZN34_INTERNAL_f7569a35_4_k_cu_b764d1b24cuda3std3__47nulloptE:
	.zero		1
	.type		_ZN34_INTERNAL_f7569a35_4_k_cu_b764d1b24cuda3std6ranges3__45__cpo8distanceE,@object
	.size		_ZN34_INTERNAL_f7569a35_4_k_cu_b764d1b24cuda3std6ranges3__45__cpo8distanceE,(_ZN34_INTERNAL_f7569a35_4_k_cu_b764d1b26thrust24THRUST_300001_SM_1000_NS12placeholders3_10E - _ZN34_INTERNAL_f7569a35_4_k_cu_b764d1b24cuda3std6ranges3__45__cpo8distanceE)
_ZN34_INTERNAL_f7569a35_4_k_cu_b764d1b24cuda3std6ranges3__45__cpo8distanceE:
	.zero		1
	.type		_ZN34_INTERNAL_f7569a35_4_k_cu_b764d1b26thrust24THRUST_300001_SM_1000_NS12placeholders3_10E,@object
	.size		_ZN34_INTERNAL_f7569a35_4_k_cu_b764d1b26thrust24THRUST_300001_SM_1000_NS12placeholders3_10E,(_ZN34_INTERNAL_f7569a35_4_k_cu_b764d1b24cuda3std3__419piecewise_constructE - _ZN34_INTERNAL_f7569a35_4_k_cu_b764d1b26thrust24THRUST_300001_SM_1000_NS12placeholders3_10E)
_ZN34_INTERNAL_f7569a35_4_k_cu_b764d1b26thrust24THRUST_300001_SM_1000_NS12placeholders3_10E:
	.zero		1
	.type		_ZN34_INTERNAL_f7569a35_4_k_cu_b764d1b24cuda3std3__419piecewise_constructE,@object
	.size		_ZN34_INTERNAL_f7569a35_4_k_cu_b764d1b24cuda3std3__419piecewise_constructE,(_ZN34_INTERNAL_f7569a35_4_k_cu_b764d1b24cuda3std6ranges3__45__cpo5cdataE - _ZN34_INTERNAL_f7569a35_4_k_cu_b764d1b24cuda3std3__419piecewise_constructE)
_ZN34_INTERNAL_f7569a35_4_k_cu_b764d1b24cuda3std3__419piecewise_constructE:
	.zero		1
	.type		_ZN34_INTERNAL_f7569a35_4_k_cu_b764d1b24cuda3std6ranges3__45__cpo5cdataE,@object
	.size		_ZN34_INTERNAL_f7569a35_4_k_cu_b764d1b24cuda3std6ranges3__45__cpo5cdataE,(_ZN34_INTERNAL_f7569a35_4_k_cu_b764d1b26thrust24THRUST_300001_SM_1000_NS12placeholders2_2E - _ZN34_INTERNAL_f7569a35_4_k_cu_b764d1b24cuda3std6ranges3__45__cpo5cdataE)
_ZN34_INTERNAL_f7569a35_4_k_cu_b764d1b24cuda3std6ranges3__45__cpo5cdataE:
	.zero		1
	.type		_ZN34_INTERNAL_f7569a35_4_k_cu_b764d1b26thrust24THRUST_300001_SM_1000_NS12placeholders2_2E,@object
	.size		_ZN34_INTERNAL_f7569a35_4_k_cu_b764d1b26thrust24THRUST_300001_SM_1000_NS12placeholders2_2E,(_ZN34_INTERNAL_f7569a35_4_k_cu_b764d1b24cuda3std3__45__cpo3endE - _ZN34_INTERNAL_f7569a35_4_k_cu_b764d1b26thrust24THRUST_300001_SM_1000_NS12placeholders2_2E)
_ZN34_INTERNAL_f7569a35_4_k_cu_b764d1b26thrust24THRUST_300001_SM_1000_NS12placeholders2_2E:
	.zero		1
	.type		_ZN34_INTERNAL_f7569a35_4_k_cu_b764d1b24cuda3std3__45__cpo3endE,@object
	.size		_ZN34_INTERNAL_f7569a35_4_k_cu_b764d1b24cuda3std3__45__cpo3endE,(_ZN34_INTERNAL_f7569a35_4_k_cu_b764d1b24cuda3std6ranges3__45__cpo3endE - _ZN34_INTERNAL_f7569a35_4_k_cu_b764d1b24cuda3std3__45__cpo3endE)
_ZN34_INTERNAL_f7569a35_4_k_cu_b764d1b24cuda3std3__45__cpo3endE:
	.zero		1
	.type		_ZN34_INTERNAL_f7569a35_4_k_cu_b764d1b24cuda3std6ranges3__45__cpo3endE,@object
	.size		_ZN34_INTERNAL_f7569a35_4_k_cu_b764d1b24cuda3std6ranges3__45__cpo3endE,(_ZN34_INTERNAL_f7569a35_4_k_cu_b764d1b26thrust24THRUST_300001_SM_1000_NS12placeholders2_6E - _ZN34_INTERNAL_f7569a35_4_k_cu_b764d1b24cuda3std6ranges3__45__cpo3endE)
_ZN34_INTERNAL_f7569a35_4_k_cu_b764d1b24cuda3std6ranges3__45__cpo3endE:
	.zero		1
	.type		_ZN34_INTERNAL_f7569a35_4_k_cu_b764d1b26thrust24THRUST_300001_SM_1000_NS12placeholders2_6E,@object
	.size		_ZN34_INTERNAL_f7569a35_4_k_cu_b764d1b26thrust24THRUST_300001_SM_1000_NS12placeholders2_6E,(_ZN34_INTERNAL_f7569a35_4_k_cu_b764d1b24cuda3std3__45__cpo4rendE - _ZN34_INTERNAL_f7569a35_4_k_cu_b764d1b26thrust24THRUST_300001_SM_1000_NS12placeholders2_6E)
_ZN34_INTERNAL_f7569a35_4_k_cu_b764d1b26thrust24THRUST_300001_SM_1000_NS12placeholders2_6E:
	.zero		1
	.type		_ZN34_INTERNAL_f7569a35_4_k_cu_b764d1b24cuda3std3__45__cpo4rendE,@object
	.size		_ZN34_INTERNAL_f7569a35_4_k_cu_b764d1b24cuda3std3__45__cpo4rendE,(_ZN34_INTERNAL_f7569a35_4_k_cu_b764d1b24cuda3std6ranges3__45__cpo9iter_swapE - _ZN34_INTERNAL_f7569a35_4_k_cu_b764d1b24cuda3std3__45__cpo4rendE)
_ZN34_INTERNAL_f7569a35_4_k_cu_b764d1b24cuda3std3__45__cpo4rendE:
	.zero		1
	.type		_ZN34_INTERNAL_f7569a35_4_k_cu_b764d1b24cuda3std6ranges3__45__cpo9iter_swapE,@object
	.size		_ZN34_INTERNAL_f7569a35_4_k_cu_b764d1b24cuda3std6ranges3__45__cpo9iter_swapE,(_ZN34_INTERNAL_f7569a35_4_k_cu_b764d1b24cuda3std3__48unexpectE - _ZN34_INTERNAL_f7569a35_4_k_cu_b764d1b24cuda3std6ranges3__45__cpo9iter_swapE)
_ZN34_INTERNAL_f7569a35_4_k_cu_b764d1b24cuda3std6ranges3__45__cpo9iter_swapE:
	.zero		1
	.type		_ZN34_INTERNAL_f7569a35_4_k_cu_b764d1b24cuda3std3__48unexpectE,@object
	.size		_ZN34_INTERNAL_f7569a35_4_k_cu_b764d1b24cuda3std3__48unexpectE,(_ZN34_INTERNAL_f7569a35_4_k_cu_b764d1b26thrust24THRUST_300001_SM_1000_NS8cuda_cub3parE - _ZN34_INTERNAL_f7569a35_4_k_cu_b764d1b24cuda3std3__48unexpectE)
_ZN34_INTERNAL_f7569a35_4_k_cu_b764d1b24cuda3std3__48unexpectE:
	.zero		1
	.type		_ZN34_INTERNAL_f7569a35_4_k_cu_b764d1b26thrust24THRUST_300001_SM_1000_NS8cuda_cub3parE,@object
	.size		_ZN34_INTERNAL_f7569a35_4_k_cu_b764d1b26thrust24THRUST_300001_SM_1000_NS8cuda_cub3parE,(_ZN34_INTERNAL_f7569a35_4_k_cu_b764d1b26thrust24THRUST_300001_SM_1000_NS12placeholders2_4E - _ZN34_INTERNAL_f7569a35_4_k_cu_b764d1b26thrust24THRUST_300001_SM_1000_NS8cuda_cub3parE)
_ZN34_INTERNAL_f7569a35_4_k_cu_b764d1b26thrust24THRUST_300001_SM_1000_NS8cuda_cub3parE:
	.zero		1
	.type		_ZN34_INTERNAL_f7569a35_4_k_cu_b764d1b26thrust24THRUST_300001_SM_1000_NS12placeholders2_4E,@object
	.size		_ZN34_INTERNAL_f7569a35_4_k_cu_b764d1b26thrust24THRUST_300001_SM_1000_NS12placeholders2_4E,(_ZN34_INTERNAL_f7569a35_4_k_cu_b764d1b24cuda3std3__45__cpo4cendE - _ZN34_INTERNAL_f7569a35_4_k_cu_b764d1b26thrust24THRUST_300001_SM_1000_NS12placeholders2_4E)
_ZN34_INTERNAL_f7569a35_4_k_cu_b764d1b26thrust24THRUST_300001_SM_1000_NS12placeholders2_4E:
	.zero		1
	.type		_ZN34_INTERNAL_f7569a35_4_k_cu_b764d1b24cuda3std3__45__cpo4cendE,@object
	.size		_ZN34_INTERNAL_f7569a35_4_k_cu_b764d1b24cuda3std3__45__cpo4cendE,(_ZN34_INTERNAL_f7569a35_4_k_cu_b764d1b24cuda3std6ranges3__45__cpo4cendE - _ZN34_INTERNAL_f7569a35_4_k_cu_b764d1b24cuda3std3__45__cpo4cendE)
_ZN34_INTERNAL_f7569a35_4_k_cu_b764d1b24cuda3std3__45__cpo4cendE:
	.zero		1
	.type		_ZN34_INTERNAL_f7569a35_4_k_cu_b764d1b24cuda3std6ranges3__45__cpo4cendE,@object
	.size		_ZN34_INTERNAL_f7569a35_4_k_cu_b764d1b24cuda3std6ranges3__45__cpo4cendE,(_ZN34_INTERNAL_f7569a35_4_k_cu_b764d1b24cuda3std3__420unreachable_sentinelE - _ZN34_INTERNAL_f7569a35_4_k_cu_b764d1b24cuda3std6ranges3__45__cpo4cendE)
_ZN34_INTERNAL_f7569a35_4_k_cu_b764d1b24cuda3std6ranges3__45__cpo4cendE:
	.zero		1
	.type		_ZN34_INTERNAL_f7569a35_4_k_cu_b764d1b24cuda3std3__420unreachable_sentinelE,@object
	.size		_ZN34_INTERNAL_f7569a35_4_k_cu_b764d1b24cuda3std3__420unreachable_sentinelE,(_ZN34_INTERNAL_f7569a35_4_k_cu_b764d1b24cuda3std6ranges3__45__cpo5ssizeE - _ZN34_INTERNAL_f7569a35_4_k_cu_b764d1b24cuda3std3__420unreachable_sentinelE)
_ZN34_INTERNAL_f7569a35_4_k_cu_b764d1b24cuda3std3__420unreachable_sentinelE:
	.zero		1
	.type		_ZN34_INTERNAL_f7569a35_4_k_cu_b764d1b24cuda3std6ranges3__45__cpo5ssizeE,@object
	.size		_ZN34_INTERNAL_f7569a35_4_k_cu_b764d1b24cuda3std6ranges3__45__cpo5ssizeE,(_ZN34_INTERNAL_f7569a35_4_k_cu_b764d1b26thrust24THRUST_300001_SM_1000_NS12placeholders2_8E - _ZN34_INTERNAL_f7569a35_4_k_cu_b764d1b24cuda3std6ranges3__45__cpo5ssizeE)
_ZN34_INTERNAL_f7569a35_4_k_cu_b764d1b24cuda3std6ranges3__45__cpo5ssizeE:
	.zero		1
	.type		_ZN34_INTERNAL_f7569a35_4_k_cu_b764d1b26thrust24THRUST_300001_SM_1000_NS12placeholders2_8E,@object
	.size		_ZN34_INTERNAL_f7569a35_4_k_cu_b764d1b26thrust24THRUST_300001_SM_1000_NS12placeholders2_8E,(_ZN34_INTERNAL_f7569a35_4_k_cu_b764d1b24cuda3std3__45__cpo5crendE - _ZN34_INTERNAL_f7569a35_4_k_cu_b764d1b26thrust24THRUST_300001_SM_1000_NS12placeholders2_8E)
_ZN34_INTERNAL_f7569a35_4_k_cu_b764d1b26thrust24THRUST_300001_SM_1000_NS12placeholders2_8E:
	.zero		1
	.type		_ZN34_INTERNAL_f7569a35_4_k_cu_b764d1b24cuda3std3__45__cpo5crendE,@object
	.size		_ZN34_INTERNAL_f7569a35_4_k_cu_b764d1b24cuda3std3__45__cpo5crendE,(_ZN34_INTERNAL_f7569a35_4_k_cu_b764d1b24cuda3std6ranges3__45__cpo4prevE - _ZN34_INTERNAL_f7569a35_4_k_cu_b764d1b24cuda3std3__45__cpo5crendE)
_ZN34_INTERNAL_f7569a35_4_k_cu_b764d1b24cuda3std3__45__cpo5crendE:
	.zero		1
	.type		_ZN34_INTERNAL_f7569a35_4_k_cu_b764d1b24cuda3std6ranges3__45__cpo4prevE,@object
	.size		_ZN34_INTERNAL_f7569a35_4_k_cu_b764d1b24cuda3std6ranges3__45__cpo4prevE,(_ZN34_INTERNAL_f7569a35_4_k_cu_b764d1b24cuda3std6ranges3__45__cpo9iter_moveE - _ZN34_INTERNAL_f7569a35_4_k_cu_b764d1b24cuda3std6ranges3__45__cpo4prevE)
_ZN34_INTERNAL_f7569a35_4_k_cu_b764d1b24cuda3std6ranges3__45__cpo4prevE:
	.zero		1
	.type		_ZN34_INTERNAL_f7569a35_4_k_cu_b764d1b24cuda3std6ranges3__45__cpo9iter_moveE,@object
	.size		_ZN34_INTERNAL_f7569a35_4_k_cu_b764d1b24cuda3std6ranges3__45__cpo9iter_moveE,(_ZN34_INTERNAL_f7569a35_4_k_cu_b764d1b26thrust24THRUST_300001_SM_1000_NS6system6detail10sequential3seqE - _ZN34_INTERNAL_f7569a35_4_k_cu_b764d1b24cuda3std6ranges3__45__cpo9iter_moveE)
_ZN34_INTERNAL_f7569a35_4_k_cu_b764d1b24cuda3std6ranges3__45__cpo9iter_moveE:
	.zero		1
	.type		_ZN34_INTERNAL_f7569a35_4_k_cu_b764d1b26thrust24THRUST_300001_SM_1000_NS6system6detail10sequential3seqE,@object
	.size		_ZN34_INTERNAL_f7569a35_4_k_cu_b764d1b26thrust24THRUST_300001_SM_1000_NS6system6detail10sequential3seqE,(.L_31 - _ZN34_INTERNAL_f7569a35_4_k_cu_b764d1b26thrust24THRUST_300001_SM_1000_NS6system6detail10sequential3seqE)
_ZN34_INTERNAL_f7569a35_4_k_cu_b764d1b26thrust24THRUST_300001_SM_1000_NS6system6detail10sequential3seqE:
	.zero		1
.L_31:


//--------------------- .nv.shared._Z6kernelPKfPf --------------------------
	.section	.nv.shared._Z6kernelPKfPf,"aw",@nobits
	.sectionflags	@""
	.align	4
.nv.shared._Z6kernelPKfPf:
	.zero		9216


//--------------------- .nv.constant0._ZN3cub18CUB_300001_SM_10006detail11EmptyKernelIvEEvv --------------------------
	.section	.nv.constant0._ZN3cub18CUB_300001_SM_10006detail11EmptyKernelIvEEvv,"a",@progbits
	.sectionflags	@""
	.align	4
.nv.constant0._ZN3cub18CUB_300001_SM_10006detail11EmptyKernelIvEEvv:
	.zero		896


//--------------------- .nv.constant0._Z6kernelPKfPf --------------------------
	.section	.nv.constant0._Z6kernelPKfPf,"a",@progbits
	.sectionflags	@""
	.align	4
.nv.constant0._Z6kernelPKfPf:
	.zero		912


//--------------------- SYMBOLS --------------------------

	.type		.nv.reservedSmem.offset0,@object
	.size		.nv.reservedSmem.offset0,0x4
	.type		.nv.reservedSmem.cap,@object
	.size		.nv.reservedSmem.cap,0x4
